	.headerflags	@"EF_CUDA_TEXMODE_UNIFIED EF_CUDA_64BIT_ADDRESS EF_CUDA_ACCELERATORS EF_CUDA_SM90 EF_CUDA_VIRTUAL_SM(EF_CUDA_SM90)"
	.elftype	@"ET_EXEC"


//--------------------- .nv.info                  --------------------------
	.section	.nv.info,"",@"SHT_CUDA_INFO"
	.align	4


	//----- nvinfo : EIATTR_REGCOUNT
	.align		4
        /*0000*/ 	.byte	0x04, 0x2f
        /*0002*/ 	.short	(.L_1 - .L_0)
	.align		4
.L_0:
        /*0004*/ 	.word	index@(triton_poi_fused_add_constant_pad_nd_convolution_21)
        /*0008*/ 	.word	0x0000001b


	//----- nvinfo : EIATTR_MIN_STACK_SIZE
	.align		4
.L_1:
        /*000c*/ 	.byte	0x04, 0x12
        /*000e*/ 	.short	(.L_3 - .L_2)
	.align		4
.L_2:
        /*0010*/ 	.word	index@(triton_poi_fused_add_constant_pad_nd_convolution_21)
        /*0014*/ 	.word	0x00000000


	//----- nvinfo : EIATTR_FRAME_SIZE
	.align		4
.L_3:
        /*0018*/ 	.byte	0x04, 0x11
        /*001a*/ 	.short	(.L_5 - .L_4)
	.align		4
.L_4:
        /*001c*/ 	.word	index@(triton_poi_fused_add_constant_pad_nd_convolution_21)
        /*0020*/ 	.word	0x00000000


	//----- nvinfo : EIATTR_MIN_STACK_SIZE
	.align		4
.L_5:
        /*0024*/ 	.byte	0x04, 0x12
        /*0026*/ 	.short	(.L_7 - .L_6)
	.align		4
.L_6:
        /*0028*/ 	.word	index@(triton_poi_fused_add_constant_pad_nd_convolution_21)
        /*002c*/ 	.word	0x00000000
.L_7:


//--------------------- .nv.info.triton_poi_fused_add_constant_pad_nd_convolution_21 --------------------------
	.section	.nv.info.triton_poi_fused_add_constant_pad_nd_convolution_21,"",@"SHT_CUDA_INFO"
	.sectionflags	@""
	.align	4


	//----- nvinfo : EIATTR_CUDA_API_VERSION
	.align		4
        /*0000*/ 	.byte	0x04, 0x37
        /*0002*/ 	.short	(.L_9 - .L_8)
.L_8:
        /*0004*/ 	.word	0x0000007c


	//----- nvinfo : EIATTR_KPARAM_INFO
	.align		4
.L_9:
        /*0008*/ 	.byte	0x04, 0x17
        /*000a*/ 	.short	(.L_11 - .L_10)
.L_10:
        /*000c*/ 	.word	0x00000000
        /*0010*/ 	.short	0x0005
        /*0012*/ 	.short	0x0028
        /*0014*/ 	.byte	0x00, 0xf0, 0x11, 0x00


	//----- nvinfo : EIATTR_KPARAM_INFO
	.align		4
.L_11:
        /*0018*/ 	.byte	0x04, 0x17
        /*001a*/ 	.short	(.L_13 - .L_12)
.L_12:
        /*001c*/ 	.word	0x00000000
        /*0020*/ 	.short	0x0004
        /*0022*/ 	.short	0x0020
        /*0024*/ 	.byte	0x00, 0xf4, 0x21, 0x00


	//----- nvinfo : EIATTR_KPARAM_INFO
	.align		4
.L_13:
        /*0028*/ 	.byte	0x04, 0x17
        /*002a*/ 	.short	(.L_15 - .L_14)
.L_14:
        /*002c*/ 	.word	0x00000000
        /*0030*/ 	.short	0x0003
        /*0032*/ 	.short	0x0018
        /*0034*/ 	.byte	0x00, 0xf4, 0x21, 0x00


	//----- nvinfo : EIATTR_KPARAM_INFO
	.align		4
.L_15:
        /*0038*/ 	.byte	0x04, 0x17
        /*003a*/ 	.short	(.L_17 - .L_16)
.L_16:
        /*003c*/ 	.word	0x00000000
        /*0040*/ 	.short	0x0002
        /*0042*/ 	.short	0x0010
        /*0044*/ 	.byte	0x00, 0xf4, 0x21, 0x00


	//----- nvinfo : EIATTR_KPARAM_INFO
	.align		4
.L_17:
        /*0048*/ 	.byte	0x04, 0x17
        /*004a*/ 	.short	(.L_19 - .L_18)
.L_18:
        /*004c*/ 	.word	0x00000000
        /*0050*/ 	.short	0x0001
        /*0052*/ 	.short	0x0008
        /*0054*/ 	.byte	0x00, 0xf4, 0x21, 0x00


	//----- nvinfo : EIATTR_KPARAM_INFO
	.align		4
.L_19:
        /*0058*/ 	.byte	0x04, 0x17
        /*005a*/ 	.short	(.L_21 - .L_20)
.L_20:
        /*005c*/ 	.word	0x00000000
        /*0060*/ 	.short	0x0000
        /*0062*/ 	.short	0x0000
        /*0064*/ 	.byte	0x00, 0xf4, 0x21, 0x00


	//----- nvinfo : EIATTR_SPARSE_MMA_MASK
	.align		4
.L_21:
        /*0068*/ 	.byte	0x03, 0x50
        /*006a*/ 	.short	0x0000


	//----- nvinfo : EIATTR_MAXREG_COUNT
	.align		4
        /*006c*/ 	.byte	0x03, 0x1b
        /*006e*/ 	.short	0x00ff


	//----- nvinfo : EIATTR_EXIT_INSTR_OFFSETS
	.align		4
        /*0070*/ 	.byte	0x04, 0x1c
        /*0072*/ 	.short	(.L_23 - .L_22)


	//   ....[0]....
.L_22:
        /*0074*/ 	.word	0x000005d0


	//   ....[1]....
        /*0078*/ 	.word	0x000005f0


	//----- nvinfo : EIATTR_REQNTID
	.align		4
.L_23:
        /*007c*/ 	.byte	0x04, 0x10
        /*007e*/ 	.short	(.L_25 - .L_24)
.L_24:
        /*0080*/ 	.word	0x00000100
        /*0084*/ 	.word	0x00000001
        /*0088*/ 	.word	0x00000001


	//----- nvinfo : EIATTR_CBANK_PARAM_SIZE
	.align		4
.L_25:
        /*008c*/ 	.byte	0x03, 0x19
        /*008e*/ 	.short	0x002c


	//----- nvinfo : EIATTR_PARAM_CBANK
	.align		4
        /*0090*/ 	.byte	0x04, 0x0a
        /*0092*/ 	.short	(.L_27 - .L_26)
	.align		4
.L_26:
        /*0094*/ 	.word	index@(.nv.constant0.triton_poi_fused_add_constant_pad_nd_convolution_21)
        /*0098*/ 	.short	0x0210
        /*009a*/ 	.short	0x002c


	//----- nvinfo : EIATTR_SW_WAR
	.align		4
.L_27:
        /*009c*/ 	.byte	0x04, 0x36
        /*009e*/ 	.short	(.L_29 - .L_28)
.L_28:
        /*00a0*/ 	.word	0x00000008
.L_29:


//--------------------- .nv.callgraph             --------------------------
	.section	.nv.callgraph,"",@"SHT_CUDA_CALLGRAPH"
	.align	4
	.sectionentsize	8
	.align		4
        /*0000*/ 	.word	0x00000000
	.align		4
        /*0004*/ 	.word	0xffffffff
	.align		4
        /*0008*/ 	.word	0x00000000
	.align		4
        /*000c*/ 	.word	0xfffffffe
	.align		4
        /*0010*/ 	.word	0x00000000
	.align		4
        /*0014*/ 	.word	0xfffffffd
	.align		4
        /*0018*/ 	.word	0x00000000
	.align		4
        /*001c*/ 	.word	0xfffffffc


//--------------------- .text.triton_poi_fused_add_constant_pad_nd_convolution_21 --------------------------
	.section	.text.triton_poi_fused_add_constant_pad_nd_convolution_21,"ax",@progbits
	.align	128
        .global         triton_poi_fused_add_constant_pad_nd_convolution_21
        .type           triton_poi_fused_add_constant_pad_nd_convolution_21,@function
        .size           triton_poi_fused_add_constant_pad_nd_convolution_21,(.L_x_1 - triton_poi_fused_add_constant_pad_nd_convolution_21)
        .other          triton_poi_fused_add_constant_pad_nd_convolution_21,@"STO_CUDA_ENTRY STV_DEFAULT"
triton_poi_fused_add_constant_pad_nd_convolution_21:
.text.triton_poi_fused_add_constant_pad_nd_convolution_21:
[----:B------:R-:W0:Y:S02]  /*0000*/  LDC R1, c[0x0][0x28] ;  /* 0x00000a00ff017b82 */ /* 0x000e240000000800 */
[----:B------:R-:W1:Y:S01]  /*0010*/  S2R R0, SR_TID.X ;  /* 0x0000000000007919 */ /* 0x000e620000002100 */
[----:B------:R-:W-:Y:S01]  /*0020*/  ULDC.64 UR4, c[0x0][0x208] ;  /* 0x0000820000047ab9 */ /* 0x000fe20000000a00 */
[----:B------:R-:W2:Y:S01]  /*0030*/  S2R R3, SR_CTAID.X ;  /* 0x0000000000037919 */ /* 0x000ea20000002500 */
[----:B-1----:R-:W-:-:S05]  /*0040*/  IMAD.SHL.U32 R0, R0, 0x2, RZ ;  /* 0x0000000200007824 */ /* 0x002fca00078e00ff */
[----:B------:R-:W-:-:S05]  /*0050*/  LOP3.LUT R0, R0, 0x1fe, RZ, 0xc0, !PT ;  /* 0x000001fe00007812 */ /* 0x000fca00078ec0ff */
[----:B--2---:R-:W-:-:S04]  /*0060*/  IMAD R0, R3, 0x200, R0 ;  /* 0x0000020003007824 */ /* 0x004fc800078e0200 */
[C---:B------:R-:W-:Y:S01]  /*0070*/  IMAD.HI R3, R0.reuse, 0x38e38e39, RZ ;  /* 0x38e38e3900037827 */ /* 0x040fe200078e02ff */
[----:B------:R-:W-:-:S03]  /*0080*/  ISETP.GE.AND P0, PT, R0, 0x14400, PT ;  /* 0x000144000000780c */ /* 0x000fc60003f06270 */
[C---:B------:R-:W-:Y:S01]  /*0090*/  VIADD R2, R0.reuse, 0x1 ;  /* 0x0000000100027836 */ /* 0x040fe20000000000 */
[----:B------:R-:W-:Y:S01]  /*00a0*/  SHF.R.S32.HI R4, RZ, 0x1, R3 ;  /* 0x00000001ff047819 */ /* 0x000fe20000011403 */
[----:B------:R-:W-:-:S03]  /*00b0*/  IMAD.HI R10, R0, 0x1948b0fd, RZ ;  /* 0x1948b0fd000a7827 */ /* 0x000fc600078e02ff */
[----:B------:R-:W-:Y:S01]  /*00c0*/  LEA.HI R3, R3, R4, RZ, 0x1 ;  /* 0x0000000403037211 */ /* 0x000fe200078f08ff */
[----:B------:R-:W-:Y:S01]  /*00d0*/  IMAD.HI R5, R2, 0x38e38e39, RZ ;  /* 0x38e38e3902057827 */ /* 0x000fe200078e02ff */
[----:B------:R-:W-:-:S03]  /*00e0*/  SHF.R.U32.HI R7, RZ, 0x1f, R10 ;  /* 0x0000001fff077819 */ /* 0x000fc6000001160a */
[C---:B------:R-:W-:Y:S01]  /*00f0*/  IMAD.HI R6, R3.reuse, 0x38e38e39, RZ ;  /* 0x38e38e3903067827 */ /* 0x040fe200078e02ff */
[----:B------:R-:W-:Y:S02]  /*0100*/  SHF.R.S32.HI R4, RZ, 0x1, R5 ;  /* 0x00000001ff047819 */ /* 0x000fe40000011405 */
[----:B------:R-:W-:Y:S01]  /*0110*/  LEA.HI.SX32 R10, R10, R7, 0x1d ;  /* 0x000000070a0a7211 */ /* 0x000fe200078feaff */
[----:B------:R-:W-:Y:S01]  /*0120*/  IMAD R17, R3, -0x9, R0 ;  /* 0xfffffff703117824 */ /* 0x000fe200078e0200 */
[----:B------:R-:W-:Y:S01]  /*0130*/  LEA.HI R5, R5, R4, RZ, 0x1 ;  /* 0x0000000405057211 */ /* 0x000fe200078f08ff */
[----:B------:R-:W-:Y:S01]  /*0140*/  IMAD.HI R4, R2, 0x1948b0fd, RZ ;  /* 0x1948b0fd02047827 */ /* 0x000fe200078e02ff */
[----:B------:R-:W-:-:S03]  /*0150*/  SHF.R.S32.HI R9, RZ, 0x1, R6 ;  /* 0x00000001ff097819 */ /* 0x000fc60000011406 */
[C---:B------:R-:W-:Y:S01]  /*0160*/  IMAD.HI R8, R5.reuse, 0x38e38e39, RZ ;  /* 0x38e38e3905087827 */ /* 0x040fe200078e02ff */
[----:B------:R-:W-:Y:S02]  /*0170*/  LEA.HI R12, R6, R9, RZ, 0x1 ;  /* 0x00000009060c7211 */ /* 0x000fe400078f08ff */
[----:B------:R-:W-:Y:S01]  /*0180*/  SHF.R.U32.HI R7, RZ, 0x1f, R4 ;  /* 0x0000001fff077819 */ /* 0x000fe20000011604 */
[----:B------:R-:W-:Y:S01]  /*0190*/  IMAD R18, R5, -0x9, R2 ;  /* 0xfffffff705127824 */ /* 0x000fe200078e0202 */
[----:B------:R-:W-:Y:S01]  /*01a0*/  SHF.R.S32.HI R9, RZ, 0x1, R8 ;  /* 0x00000001ff097819 */ /* 0x000fe20000011408 */
[----:B------:R-:W-:Y:S01]  /*01b0*/  IMAD R12, R12, -0x9, R3 ;  /* 0xfffffff70c0c7824 */ /* 0x000fe200078e0203 */
[----:B------:R-:W-:Y:S01]  /*01c0*/  LEA.HI.SX32 R13, R4, R7, 0x1d ;  /* 0x00000007040d7211 */ /* 0x000fe200078feaff */
[----:B------:R-:W-:Y:S01]  /*01d0*/  IMAD R19, R10, 0x40, R17 ;  /* 0x000000400a137824 */ /* 0x000fe200078e0211 */
[----:B------:R-:W-:Y:S02]  /*01e0*/  LEA.HI R6, R8, R9, RZ, 0x1 ;  /* 0x0000000908067211 */ /* 0x000fe400078f08ff */
[----:B------:R-:W-:Y:S01]  /*01f0*/  VIMNMX R4, R12, R17, !PT ;  /* 0x000000110c047248 */ /* 0x000fe20007fe0100 */
[----:B------:R-:W1:Y:S01]  /*0200*/  LDC.64 R8, c[0x0][0x228] ;  /* 0x00008a00ff087b82 */ /* 0x000e620000000a00 */
[----:B------:R-:W-:Y:S01]  /*0210*/  SHF.R.S32.HI R3, RZ, 0x1f, R10 ;  /* 0x0000001fff037819 */ /* 0x000fe2000001140a */
[----:B------:R-:W-:Y:S01]  /*0220*/  IMAD R11, R6, -0x9, R5 ;  /* 0xfffffff7060b7824 */ /* 0x000fe200078e0205 */
[----:B------:R-:W-:Y:S01]  /*0230*/  SHF.R.S32.HI R2, RZ, 0x1f, R13 ;  /* 0x0000001fff027819 */ /* 0x000fe2000001140d */
[----:B------:R-:W-:Y:S01]  /*0240*/  IMAD R21, R12, 0x8, R19 ;  /* 0x000000080c157824 */ /* 0x000fe200078e0213 */
[----:B------:R-:W-:-:S02]  /*0250*/  ISETP.GE.AND P1, PT, R4, 0x8, PT ;  /* 0x000000080400780c */ /* 0x000fc40003f26270 */
[----:B------:R-:W-:Y:S01]  /*0260*/  LEA.HI R14, R3, R10, RZ, 0x8 ;  /* 0x0000000a030e7211 */ /* 0x000fe200078f40ff */
[----:B------:R-:W2:Y:S01]  /*0270*/  LDC.64 R6, c[0x0][0x210] ;  /* 0x00008400ff067b82 */ /* 0x000ea20000000a00 */
[----:B------:R-:W-:Y:S02]  /*0280*/  LEA.HI R16, R2, R13, RZ, 0x8 ;  /* 0x0000000d02107211 */ /* 0x000fe400078f40ff */
[----:B------:R-:W-:Y:S01]  /*0290*/  VIMNMX R22, R11, R18, !PT ;  /* 0x000000120b167248 */ /* 0x000fe20007fe0100 */
[C---:B------:R-:W-:Y:S01]  /*02a0*/  IMAD R18, R13.reuse, 0x40, R18 ;  /* 0x000000400d127824 */ /* 0x040fe200078e0212 */
[----:B------:R-:W-:Y:S02]  /*02b0*/  LOP3.LUT R16, R16, 0xffffff00, RZ, 0xc0, !PT ;  /* 0xffffff0010107812 */ /* 0x000fe400078ec0ff */
[----:B------:R-:W-:Y:S01]  /*02c0*/  ISETP.LT.AND P3, PT, R22, 0x8, !P0 ;  /* 0x000000081600780c */ /* 0x000fe20004761270 */
[----:B------:R-:W3:Y:S01]  /*02d0*/  LDC.64 R4, c[0x0][0x218] ;  /* 0x00008600ff047b82 */ /* 0x000ee20000000a00 */
[----:B------:R-:W-:Y:S01]  /*02e0*/  LOP3.LUT R15, R14, 0xffffff00, RZ, 0xc0, !PT ;  /* 0xffffff000e0f7812 */ /* 0x000fe200078ec0ff */
[----:B------:R-:W-:Y:S01]  /*02f0*/  IMAD.IADD R17, R13, 0x1, -R16 ;  /* 0x000000010d117824 */ /* 0x000fe200078e0a10 */
[----:B------:R-:W-:Y:S01]  /*0300*/  ISETP.LT.AND P2, PT, R0, 0x14400, !P1 ;  /* 0x000144000000780c */ /* 0x000fe20004f41270 */
[----:B------:R-:W-:-:S02]  /*0310*/  IMAD R11, R11, 0x8, R18 ;  /* 0x000000080b0b7824 */ /* 0x000fc400078e0212 */
[----:B------:R-:W-:Y:S02]  /*0320*/  IMAD.IADD R15, R10, 0x1, -R15 ;  /* 0x000000010a0f7824 */ /* 0x000fe400078e0a0f */
[----:B------:R-:W4:Y:S01]  /*0330*/  LDC.64 R2, c[0x0][0x220] ;  /* 0x00008800ff027b82 */ /* 0x000f220000000a00 */
[----:B------:R-:W-:Y:S02]  /*0340*/  IMAD.MOV.U32 R10, RZ, RZ, RZ ;  /* 0x000000ffff0a7224 */ /* 0x000fe400078e00ff */
[----:B-1----:R-:W-:-:S04]  /*0350*/  IMAD.WIDE R16, R17, 0x4, R8 ;  /* 0x0000000411107825 */ /* 0x002fc800078e0208 */
[----:B------:R-:W-:Y:S01]  /*0360*/  IMAD.WIDE R12, R15, 0x4, R8 ;  /* 0x000000040f0c7825 */ /* 0x000fe200078e0208 */
[----:B------:R-:W-:Y:S01]  /*0370*/  CS2R R8, SRZ ;  /* 0x0000000000087805 */ /* 0x000fe2000001ff00 */
[----:B------:R1:W5:Y:S02]  /*0380*/  @P3 LDG.E.EL R10, desc[UR4][R16.64] ;  /* 0x00000004100a3981 */ /* 0x000364000c2e1900 */
[----:B--2---:R-:W-:-:S03]  /*0390*/  IMAD.WIDE R14, R21, 0x4, R6 ;  /* 0x00000004150e7825 */ /* 0x004fc600078e0206 */
[----:B------:R2:W5:Y:S01]  /*03a0*/  @P2 LDG.E.EL R8, desc[UR4][R12.64] ;  /* 0x000000040c082981 */ /* 0x000562000c2e1900 */
[----:B---3--:R-:W-:-:S03]  /*03b0*/  IMAD.WIDE R18, R21, 0x4, R4 ;  /* 0x0000000415127825 */ /* 0x008fc600078e0204 */
[----:B------:R3:W3:Y:S01]  /*03c0*/  @P2 LDG.E R9, desc[UR4][R14.64] ;  /* 0x000000040e092981 */ /* 0x0006e2000c1e1900 */
[----:B-1----:R-:W-:Y:S01]  /*03d0*/  CS2R R16, SRZ ;  /* 0x0000000000107805 */ /* 0x002fe2000001ff00 */
[----:B------:R-:W-:-:S04]  /*03e0*/  IMAD.WIDE R6, R11, 0x4, R6 ;  /* 0x000000040b067825 */ /* 0x000fc800078e0206 */
[----:B----4-:R-:W-:Y:S01]  /*03f0*/  IMAD.WIDE R20, R21, 0x4, R2 ;  /* 0x0000000415147825 */ /* 0x010fe200078e0202 */
[----:B--2---:R-:W1:Y:S03]  /*0400*/  LDC.64 R12, c[0x0][0x230] ;  /* 0x00008c00ff0c7b82 */ /* 0x004e660000000a00 */
[C---:B------:R-:W-:Y:S01]  /*0410*/  IMAD.WIDE R4, R11.reuse, 0x4, R4 ;  /* 0x000000040b047825 */ /* 0x040fe200078e0204 */
[----:B------:R-:W2:Y:S03]  /*0420*/  @P2 LDG.E R16, desc[UR4][R20.64] ;  /* 0x0000000414102981 */ /* 0x000ea6000c1e1900 */
[----:B------:R-:W-:-:S04]  /*0430*/  IMAD.WIDE R2, R11, 0x4, R2 ;  /* 0x000000040b027825 */ /* 0x000fc800078e0202 */
[----:B------:R-:W-:Y:S01]  /*0440*/  IMAD.MOV.U32 R11, RZ, RZ, RZ ;  /* 0x000000ffff0b7224 */ /* 0x000fe200078e00ff */
[----:B------:R-:W4:Y:S01]  /*0450*/  @P3 LDG.E R17, desc[UR4][R2.64] ;  /* 0x0000000402113981 */ /* 0x000f22000c1e1900 */
[----:B------:R-:W-:Y:S02]  /*0460*/  IMAD.MOV.U32 R23, RZ, RZ, RZ ;  /* 0x000000ffff177224 */ /* 0x000fe400078e00ff */
[----:B------:R-:W-:Y:S02]  /*0470*/  IMAD.MOV.U32 R24, RZ, RZ, RZ ;  /* 0x000000ffff187224 */ /* 0x000fe400078e00ff */
[----:B------:R-:W4:Y:S04]  /*0480*/  @P3 LDG.E R11, desc[UR4][R6.64] ;  /* 0x00000004060b3981 */ /* 0x000f28000c1e1900 */
[----:B------:R-:W4:Y:S04]  /*0490*/  @P2 LDG.E R23, desc[UR4][R18.64] ;  /* 0x0000000412172981 */ /* 0x000f28000c1e1900 */
[----:B------:R4:W4:Y:S01]  /*04a0*/  @P3 LDG.E R24, desc[UR4][R4.64] ;  /* 0x0000000404183981 */ /* 0x000922000c1e1900 */
[----:B-1----:R-:W-:Y:S01]  /*04b0*/  IMAD.WIDE R12, R0, 0x4, R12 ;  /* 0x00000004000c7825 */ /* 0x002fe200078e020c */
[----:B-----5:R-:W-:-:S02]  /*04c0*/  SEL R10, R10, RZ, P3 ;  /* 0x000000ff0a0a7207 */ /* 0x020fc40001800000 */
[----:B---3--:R-:W-:Y:S02]  /*04d0*/  SEL R15, R8, RZ, P2 ;  /* 0x000000ff080f7207 */ /* 0x008fe40001000000 */
[----:B------:R-:W-:Y:S02]  /*04e0*/  SEL R9, R9, RZ, P2 ;  /* 0x000000ff09097207 */ /* 0x000fe40001000000 */
[----:B--2---:R-:W-:Y:S02]  /*04f0*/  SEL R16, R16, RZ, P2 ;  /* 0x000000ff10107207 */ /* 0x004fe40001000000 */
[----:B----4-:R-:W-:Y:S02]  /*0500*/  SEL R5, R17, RZ, P3 ;  /* 0x000000ff11057207 */ /* 0x010fe40001800000 */
[----:B------:R-:W-:Y:S02]  /*0510*/  SEL R11, R11, RZ, P3 ;  /* 0x000000ff0b0b7207 */ /* 0x000fe40001800000 */
[----:B------:R-:W-:-:S02]  /*0520*/  SEL R8, R23, RZ, P2 ;  /* 0x000000ff17087207 */ /* 0x000fc40001000000 */
[----:B------:R-:W-:-:S03]  /*0530*/  SEL R24, R24, RZ, P3 ;  /* 0x000000ff18187207 */ /* 0x000fc60001800000 */
[----:B------:R-:W-:Y:S01]  /*0540*/  FADD R4, R9, R8 ;  /* 0x0000000809047221 */ /* 0x000fe20000000000 */
[----:B------:R-:W-:Y:S01]  /*0550*/  FADD R3, R16, R15 ;  /* 0x0000000f10037221 */ /* 0x000fe20000000000 */
[----:B------:R-:W-:Y:S01]  /*0560*/  FADD R5, R5, R10 ;  /* 0x0000000a05057221 */ /* 0x000fe20000000000 */
[----:B------:R-:W-:Y:S02]  /*0570*/  FADD R2, R11, R24 ;  /* 0x000000180b027221 */ /* 0x000fe40000000000 */
[----:B------:R-:W-:Y:S01]  /*0580*/  FADD R3, R4, R3 ;  /* 0x0000000304037221 */ /* 0x000fe20000000000 */
[----:B------:R-:W-:Y:S01]  /*0590*/  ISETP.GE.AND P2, PT, R22, 0x8, PT ;  /* 0x000000081600780c */ /* 0x000fe20003f46270 */
[----:B------:R-:W-:-:S03]  /*05a0*/  FADD R2, R2, R5 ;  /* 0x0000000502027221 */ /* 0x000fc60000000000 */
[----:B------:R-:W-:Y:S02]  /*05b0*/  SEL R4, R3, RZ, !P1 ;  /* 0x000000ff03047207 */ /* 0x000fe40004800000 */
[----:B------:R-:W-:Y:S01]  /*05c0*/  SEL R5, R2, RZ, !P2 ;  /* 0x000000ff02057207 */ /* 0x000fe20005000000 */
[----:B------:R-:W-:Y:S06]  /*05d0*/  @P0 EXIT ;  /* 0x000000000000094d */ /* 0x000fec0003800000 */
[----:B------:R-:W-:Y:S01]  /*05e0*/  STG.E.64 desc[UR4][R12.64], R4 ;  /* 0x000000040c007986 */ /* 0x000fe2000c101b04 */
[----:B------:R-:W-:Y:S05]  /*05f0*/  EXIT ;  /* 0x000000000000794d */ /* 0x000fea0003800000 */
.L_x_0:
[----:B------:R-:W-:-:S00]  /*0600*/  BRA `(.L_x_0) ;  /* 0xfffffffc00fc7947 */ /* 0x000fc0000383ffff */
[----:B------:R-:W-:-:S00]  /*0610*/  NOP ;  /* 0x0000000000007918 */ /* 0x000fc00000000000 */
        /* <DEDUP_REMOVED lines=14> */
.L_x_1:


//--------------------- .nv.constant0.triton_poi_fused_add_constant_pad_nd_convolution_21 --------------------------
	.section	.nv.constant0.triton_poi_fused_add_constant_pad_nd_convolution_21,"a",@progbits
	.sectionflags	@""
	.align	4
.nv.constant0.triton_poi_fused_add_constant_pad_nd_convolution_21:
	.zero		572
